//
// Generated by NVIDIA NVVM Compiler
//
// Compiler Build ID: CL-36424714
// Cuda compilation tools, release 13.0, V13.0.88
// Based on NVVM 20.0.0
//

.version 9.0
.target sm_100
.address_size 64

	// .globl	_Z11culapslppotPKdS0_S0_Pdii

.visible .entry _Z11culapslppotPKdS0_S0_Pdii(
	.param .u64 .ptr .align 1 _Z11culapslppotPKdS0_S0_Pdii_param_0,
	.param .u64 .ptr .align 1 _Z11culapslppotPKdS0_S0_Pdii_param_1,
	.param .u64 .ptr .align 1 _Z11culapslppotPKdS0_S0_Pdii_param_2,
	.param .u64 .ptr .align 1 _Z11culapslppotPKdS0_S0_Pdii_param_3,
	.param .u32 _Z11culapslppotPKdS0_S0_Pdii_param_4,
	.param .u32 _Z11culapslppotPKdS0_S0_Pdii_param_5
)
{
	.reg .pred 	%p<16>;
	.reg .b32 	%r<23>;
	.reg .b64 	%rd<30>;
	.reg .b64 	%fd<150>;

	ld.param.u64 	%rd15, [_Z11culapslppotPKdS0_S0_Pdii_param_0];
	ld.param.u64 	%rd13, [_Z11culapslppotPKdS0_S0_Pdii_param_1];
	ld.param.u64 	%rd16, [_Z11culapslppotPKdS0_S0_Pdii_param_2];
	ld.param.u64 	%rd14, [_Z11culapslppotPKdS0_S0_Pdii_param_3];
	ld.param.u32 	%r10, [_Z11culapslppotPKdS0_S0_Pdii_param_4];
	ld.param.u32 	%r11, [_Z11culapslppotPKdS0_S0_Pdii_param_5];
	cvta.to.global.u64 	%rd1, %rd16;
	cvta.to.global.u64 	%rd2, %rd15;
	mov.u32 	%r12, %ntid.x;
	mov.u32 	%r13, %ctaid.x;
	mov.u32 	%r14, %tid.x;
	mad.lo.s32 	%r1, %r12, %r13, %r14;
	setp.ge.s32 	%p1, %r1, %r11;
	@%p1 bra 	$L__BB0_23;
	cvta.to.global.u64 	%rd17, %rd14;
	mul.wide.s32 	%rd18, %r1, 8;
	add.s64 	%rd3, %rd17, %rd18;
	mov.b64 	%rd19, 0;
	st.global.u64 	[%rd3], %rd19;
	setp.lt.s32 	%p2, %r10, 1;
	@%p2 bra 	$L__BB0_23;
	mul.lo.s32 	%r16, %r1, 3;
	cvta.to.global.u64 	%rd20, %rd13;
	mul.wide.s32 	%rd21, %r16, 8;
	add.s64 	%rd4, %rd20, %rd21;
	and.b32  	%r2, %r10, 3;
	setp.lt.u32 	%p3, %r10, 4;
	mov.b32 	%r22, 0;
	mov.f64 	%fd133, 0d0000000000000000;
	@%p3 bra 	$L__BB0_13;
	and.b32  	%r22, %r10, 2147483644;
	neg.s32 	%r20, %r22;
	add.s64 	%rd29, %rd2, 48;
	add.s64 	%rd28, %rd1, 16;
	mov.f64 	%fd133, 0d0000000000000000;
$L__BB0_4:
	.pragma "nounroll";
	ld.global.f64 	%fd55, [%rd29+-48];
	ld.global.f64 	%fd136, [%rd4];
	sub.f64 	%fd56, %fd55, %fd136;
	ld.global.f64 	%fd57, [%rd29+-40];
	ld.global.f64 	%fd135, [%rd4+8];
	sub.f64 	%fd58, %fd57, %fd135;
	ld.global.f64 	%fd59, [%rd29+-32];
	ld.global.f64 	%fd134, [%rd4+16];
	sub.f64 	%fd60, %fd59, %fd134;
	mul.f64 	%fd61, %fd58, %fd58;
	fma.rn.f64 	%fd62, %fd56, %fd56, %fd61;
	fma.rn.f64 	%fd5, %fd60, %fd60, %fd62;
	setp.leu.f64 	%p4, %fd5, 0d39B4484BFEEBC2A0;
	@%p4 bra 	$L__BB0_6;
	ld.global.f64 	%fd63, [%rd28+-16];
	rsqrt.approx.f64 	%fd64, %fd5;
	fma.rn.f64 	%fd133, %fd63, %fd64, %fd133;
	st.global.f64 	[%rd3], %fd133;
	ld.global.f64 	%fd136, [%rd4];
	ld.global.f64 	%fd135, [%rd4+8];
	ld.global.f64 	%fd134, [%rd4+16];
$L__BB0_6:
	ld.global.f64 	%fd65, [%rd29+-24];
	sub.f64 	%fd66, %fd65, %fd136;
	ld.global.f64 	%fd67, [%rd29+-16];
	sub.f64 	%fd68, %fd67, %fd135;
	ld.global.f64 	%fd69, [%rd29+-8];
	sub.f64 	%fd70, %fd69, %fd134;
	mul.f64 	%fd71, %fd68, %fd68;
	fma.rn.f64 	%fd72, %fd66, %fd66, %fd71;
	fma.rn.f64 	%fd14, %fd70, %fd70, %fd72;
	setp.leu.f64 	%p5, %fd14, 0d39B4484BFEEBC2A0;
	@%p5 bra 	$L__BB0_8;
	ld.global.f64 	%fd73, [%rd28+-8];
	rsqrt.approx.f64 	%fd74, %fd14;
	fma.rn.f64 	%fd133, %fd73, %fd74, %fd133;
	st.global.f64 	[%rd3], %fd133;
	ld.global.f64 	%fd136, [%rd4];
	ld.global.f64 	%fd135, [%rd4+8];
	ld.global.f64 	%fd134, [%rd4+16];
$L__BB0_8:
	ld.global.f64 	%fd75, [%rd29];
	sub.f64 	%fd76, %fd75, %fd136;
	ld.global.f64 	%fd77, [%rd29+8];
	sub.f64 	%fd78, %fd77, %fd135;
	ld.global.f64 	%fd79, [%rd29+16];
	sub.f64 	%fd80, %fd79, %fd134;
	mul.f64 	%fd81, %fd78, %fd78;
	fma.rn.f64 	%fd82, %fd76, %fd76, %fd81;
	fma.rn.f64 	%fd23, %fd80, %fd80, %fd82;
	setp.leu.f64 	%p6, %fd23, 0d39B4484BFEEBC2A0;
	@%p6 bra 	$L__BB0_10;
	ld.global.f64 	%fd83, [%rd28];
	rsqrt.approx.f64 	%fd84, %fd23;
	fma.rn.f64 	%fd133, %fd83, %fd84, %fd133;
	st.global.f64 	[%rd3], %fd133;
	ld.global.f64 	%fd136, [%rd4];
	ld.global.f64 	%fd135, [%rd4+8];
	ld.global.f64 	%fd134, [%rd4+16];
$L__BB0_10:
	ld.global.f64 	%fd85, [%rd29+24];
	sub.f64 	%fd86, %fd85, %fd136;
	ld.global.f64 	%fd87, [%rd29+32];
	sub.f64 	%fd88, %fd87, %fd135;
	ld.global.f64 	%fd89, [%rd29+40];
	sub.f64 	%fd90, %fd89, %fd134;
	mul.f64 	%fd91, %fd88, %fd88;
	fma.rn.f64 	%fd92, %fd86, %fd86, %fd91;
	fma.rn.f64 	%fd32, %fd90, %fd90, %fd92;
	setp.leu.f64 	%p7, %fd32, 0d39B4484BFEEBC2A0;
	@%p7 bra 	$L__BB0_12;
	ld.global.f64 	%fd93, [%rd28+8];
	rsqrt.approx.f64 	%fd94, %fd32;
	fma.rn.f64 	%fd133, %fd93, %fd94, %fd133;
	st.global.f64 	[%rd3], %fd133;
$L__BB0_12:
	add.s32 	%r20, %r20, 4;
	add.s64 	%rd29, %rd29, 96;
	add.s64 	%rd28, %rd28, 32;
	setp.ne.s32 	%p8, %r20, 0;
	@%p8 bra 	$L__BB0_4;
$L__BB0_13:
	setp.eq.s32 	%p9, %r2, 0;
	@%p9 bra 	$L__BB0_23;
	setp.eq.s32 	%p10, %r2, 1;
	@%p10 bra 	$L__BB0_20;
	mul.lo.s32 	%r17, %r22, 3;
	mul.wide.u32 	%rd22, %r17, 8;
	add.s64 	%rd11, %rd2, %rd22;
	ld.global.f64 	%fd95, [%rd11];
	ld.global.f64 	%fd147, [%rd4];
	sub.f64 	%fd96, %fd95, %fd147;
	ld.global.f64 	%fd97, [%rd11+8];
	ld.global.f64 	%fd146, [%rd4+8];
	sub.f64 	%fd98, %fd97, %fd146;
	ld.global.f64 	%fd99, [%rd11+16];
	ld.global.f64 	%fd145, [%rd4+16];
	sub.f64 	%fd100, %fd99, %fd145;
	mul.f64 	%fd101, %fd98, %fd98;
	fma.rn.f64 	%fd102, %fd96, %fd96, %fd101;
	fma.rn.f64 	%fd39, %fd100, %fd100, %fd102;
	setp.leu.f64 	%p11, %fd39, 0d39B4484BFEEBC2A0;
	mul.wide.u32 	%rd23, %r22, 8;
	add.s64 	%rd12, %rd1, %rd23;
	@%p11 bra 	$L__BB0_17;
	ld.global.f64 	%fd103, [%rd12];
	rsqrt.approx.f64 	%fd104, %fd39;
	fma.rn.f64 	%fd133, %fd103, %fd104, %fd133;
	st.global.f64 	[%rd3], %fd133;
	ld.global.f64 	%fd147, [%rd4];
	ld.global.f64 	%fd146, [%rd4+8];
	ld.global.f64 	%fd145, [%rd4+16];
$L__BB0_17:
	ld.global.f64 	%fd105, [%rd11+24];
	sub.f64 	%fd106, %fd105, %fd147;
	ld.global.f64 	%fd107, [%rd11+32];
	sub.f64 	%fd108, %fd107, %fd146;
	ld.global.f64 	%fd109, [%rd11+40];
	sub.f64 	%fd110, %fd109, %fd145;
	mul.f64 	%fd111, %fd108, %fd108;
	fma.rn.f64 	%fd112, %fd106, %fd106, %fd111;
	fma.rn.f64 	%fd48, %fd110, %fd110, %fd112;
	setp.leu.f64 	%p12, %fd48, 0d39B4484BFEEBC2A0;
	@%p12 bra 	$L__BB0_19;
	ld.global.f64 	%fd113, [%rd12+8];
	rsqrt.approx.f64 	%fd114, %fd48;
	fma.rn.f64 	%fd133, %fd113, %fd114, %fd133;
	st.global.f64 	[%rd3], %fd133;
$L__BB0_19:
	add.s32 	%r22, %r22, 2;
$L__BB0_20:
	and.b32  	%r18, %r10, 1;
	setp.eq.b32 	%p13, %r18, 1;
	not.pred 	%p14, %p13;
	@%p14 bra 	$L__BB0_23;
	mul.lo.s32 	%r19, %r22, 3;
	mul.wide.u32 	%rd24, %r19, 8;
	add.s64 	%rd25, %rd2, %rd24;
	ld.global.f64 	%fd115, [%rd25];
	ld.global.f64 	%fd116, [%rd4];
	sub.f64 	%fd117, %fd115, %fd116;
	ld.global.f64 	%fd118, [%rd25+8];
	ld.global.f64 	%fd119, [%rd4+8];
	sub.f64 	%fd120, %fd118, %fd119;
	ld.global.f64 	%fd121, [%rd25+16];
	ld.global.f64 	%fd122, [%rd4+16];
	sub.f64 	%fd123, %fd121, %fd122;
	mul.f64 	%fd124, %fd120, %fd120;
	fma.rn.f64 	%fd125, %fd117, %fd117, %fd124;
	fma.rn.f64 	%fd52, %fd123, %fd123, %fd125;
	setp.leu.f64 	%p15, %fd52, 0d39B4484BFEEBC2A0;
	@%p15 bra 	$L__BB0_23;
	mul.wide.u32 	%rd26, %r22, 8;
	add.s64 	%rd27, %rd1, %rd26;
	ld.global.f64 	%fd126, [%rd27];
	rsqrt.approx.f64 	%fd127, %fd52;
	fma.rn.f64 	%fd128, %fd126, %fd127, %fd133;
	st.global.f64 	[%rd3], %fd128;
$L__BB0_23:
	ret;

}


// ===== COMPILED SASS (sm_100) =====

	.target	sm_100

	.elftype	@"ET_EXEC"


//--------------------- .note.nv.tkinfo           --------------------------
	.section	.note.nv.tkinfo,"",@"SHT_NOTE"
	.sectionflags	@"SHF_NOTE_NV_TKINFO"
	.tkinfo
        /*0018*/ 	.word	0x00000002
        /*0030*/ 	.string	""
        /*0030*/ 	.string	"ptxas"
        /*0030*/ 	.string	"Cuda compilation tools, release 13.0, V13.0.88"
        /*0030*/ 	.string	"Build cuda_13.0.r13.0/compiler.36424714_0"
        /*0030*/ 	.string	"-arch sm_100 -m 64 "



//--------------------- .note.nv.cuinfo           --------------------------
	.section	.note.nv.cuinfo,"",@"SHT_NOTE"
	.sectionflags	@"SHF_NOTE_NV_CUINFO"
        /*0018*/ 	.short	0x0002
        /*001a*/ 	.short	0x0064
        /*001c*/ 	.short	0x0082
	.zero		2


//--------------------- .nv.info                  --------------------------
	.section	.nv.info,"",@"SHT_CUDA_INFO"
	.align	4


	//----- nvinfo : EIATTR_REGCOUNT
	.align		4
        /*0000*/ 	.byte	0x04, 0x2f
        /*0002*/ 	.short	(.L_1 - .L_0)
	.align		4
.L_0:
        /*0004*/ 	.word	index@(_Z11culapslppotPKdS0_S0_Pdii)
        /*0008*/ 	.word	0x0000001c


	//----- nvinfo : EIATTR_FRAME_SIZE
	.align		4
.L_1:
        /*000c*/ 	.byte	0x04, 0x11
        /*000e*/ 	.short	(.L_3 - .L_2)
	.align		4
.L_2:
        /*0010*/ 	.word	index@($__internal_0_$__cuda_sm20_drsqrt_f64_slowpath_v2)
        /*0014*/ 	.word	0x00000000


	//----- nvinfo : EIATTR_FRAME_SIZE
	.align		4
.L_3:
        /*0018*/ 	.byte	0x04, 0x11
        /*001a*/ 	.short	(.L_5 - .L_4)
	.align		4
.L_4:
        /*001c*/ 	.word	index@(_Z11culapslppotPKdS0_S0_Pdii)
        /*0020*/ 	.word	0x00000000


	//----- nvinfo : EIATTR_MIN_STACK_SIZE
	.align		4
.L_5:
        /*0024*/ 	.byte	0x04, 0x12
        /*0026*/ 	.short	(.L_7 - .L_6)
	.align		4
.L_6:
        /*0028*/ 	.word	index@(_Z11culapslppotPKdS0_S0_Pdii)
        /*002c*/ 	.word	0x00000000
.L_7:


//--------------------- .nv.compat                --------------------------
	.section	.nv.compat,"",@"SHT_CUDA_COMPAT_INFO"
	.align	4
        /*0000*/ 	.byte	0x02, 0x09, 0x00, 0x00, 0x02, 0x02, 0x01, 0x00, 0x02, 0x05, 0x05, 0x00, 0x03, 0x07, 0x01, 0x01
        /*0010*/ 	.byte	0x02, 0x03, 0x00, 0x00, 0x02, 0x06, 0x01, 0x00, 0x04, 0x0b, 0x08, 0x00, 0x01, 0x00, 0x00, 0x00
        /*0020*/ 	.byte	0x00, 0x00, 0x00, 0x00


//--------------------- .nv.info._Z11culapslppotPKdS0_S0_Pdii --------------------------
	.section	.nv.info._Z11culapslppotPKdS0_S0_Pdii,"",@"SHT_CUDA_INFO"
	.sectionflags	@""
	.align	4


	//----- nvinfo : EIATTR_CUDA_API_VERSION
	.align		4
        /*0000*/ 	.byte	0x04, 0x37
        /*0002*/ 	.short	(.L_9 - .L_8)
.L_8:
        /*0004*/ 	.word	0x00000082


	//----- nvinfo : EIATTR_KPARAM_INFO
	.align		4
.L_9:
        /*0008*/ 	.byte	0x04, 0x17
        /*000a*/ 	.short	(.L_11 - .L_10)
.L_10:
        /*000c*/ 	.word	0x00000000
        /*0010*/ 	.short	0x0005
        /*0012*/ 	.short	0x0024
        /*0014*/ 	.byte	0x00, 0xf0, 0x11, 0x00


	//----- nvinfo : EIATTR_KPARAM_INFO
	.align		4
.L_11:
        /*0018*/ 	.byte	0x04, 0x17
        /*001a*/ 	.short	(.L_13 - .L_12)
.L_12:
        /*001c*/ 	.word	0x00000000
        /*0020*/ 	.short	0x0004
        /*0022*/ 	.short	0x0020
        /*0024*/ 	.byte	0x00, 0xf0, 0x11, 0x00


	//----- nvinfo : EIATTR_KPARAM_INFO
	.align		4
.L_13:
        /*0028*/ 	.byte	0x04, 0x17
        /*002a*/ 	.short	(.L_15 - .L_14)
.L_14:
        /*002c*/ 	.word	0x00000000
        /*0030*/ 	.short	0x0003
        /*0032*/ 	.short	0x0018
        /*0034*/ 	.byte	0x00, 0xf5, 0x21, 0x00


	//----- nvinfo : EIATTR_KPARAM_INFO
	.align		4
.L_15:
        /*0038*/ 	.byte	0x04, 0x17
        /*003a*/ 	.short	(.L_17 - .L_16)
.L_16:
        /*003c*/ 	.word	0x00000000
        /*0040*/ 	.short	0x0002
        /*0042*/ 	.short	0x0010
        /*0044*/ 	.byte	0x00, 0xf5, 0x21, 0x00


	//----- nvinfo : EIATTR_KPARAM_INFO
	.align		4
.L_17:
        /*0048*/ 	.byte	0x04, 0x17
        /*004a*/ 	.short	(.L_19 - .L_18)
.L_18:
        /*004c*/ 	.word	0x00000000
        /*0050*/ 	.short	0x0001
        /*0052*/ 	.short	0x0008
        /*0054*/ 	.byte	0x00, 0xf5, 0x21, 0x00


	//----- nvinfo : EIATTR_KPARAM_INFO
	.align		4
.L_19:
        /*0058*/ 	.byte	0x04, 0x17
        /*005a*/ 	.short	(.L_21 - .L_20)
.L_20:
        /*005c*/ 	.word	0x00000000
        /*0060*/ 	.short	0x0000
        /*0062*/ 	.short	0x0000
        /*0064*/ 	.byte	0x00, 0xf5, 0x21, 0x00


	//----- nvinfo : EIATTR_SPARSE_MMA_MASK
	.align		4
.L_21:
        /*0068*/ 	.byte	0x03, 0x50
        /*006a*/ 	.short	0x0000


	//----- nvinfo : EIATTR_MAXREG_COUNT
	.align		4
        /*006c*/ 	.byte	0x03, 0x1b
        /*006e*/ 	.short	0x00ff


	//----- nvinfo : EIATTR_MERCURY_ISA_VERSION
	.align		4
        /*0070*/ 	.byte	0x03, 0x5f
        /*0072*/ 	.short	0x0101


	//----- nvinfo : EIATTR_VRC_CTA_INIT_COUNT
	.align		4
        /*0074*/ 	.byte	0x02, 0x4a
	.zero		1
	.zero		1


	//----- nvinfo : EIATTR_EXIT_INSTR_OFFSETS
	.align		4
        /*0078*/ 	.byte	0x04, 0x1c
        /*007a*/ 	.short	(.L_23 - .L_22)


	//   ....[0]....
.L_22:
        /*007c*/ 	.word	0x00000070


	//   ....[1]....
        /*0080*/ 	.word	0x000000e0


	//   ....[2]....
        /*0084*/ 	.word	0x00000c40


	//   ....[3]....
        /*0088*/ 	.word	0x000011e0


	//   ....[4]....
        /*008c*/ 	.word	0x00001310


	//   ....[5]....
        /*0090*/ 	.word	0x00001480


	//----- nvinfo : EIATTR_CRS_STACK_SIZE
	.align		4
.L_23:
        /*0094*/ 	.byte	0x04, 0x1e
        /*0096*/ 	.short	(.L_25 - .L_24)
.L_24:
        /*0098*/ 	.word	0x00000000


	//----- nvinfo : EIATTR_CBANK_PARAM_SIZE
	.align		4
.L_25:
        /*009c*/ 	.byte	0x03, 0x19
        /*009e*/ 	.short	0x0028


	//----- nvinfo : EIATTR_PARAM_CBANK
	.align		4
        /*00a0*/ 	.byte	0x04, 0x0a
        /*00a2*/ 	.short	(.L_27 - .L_26)
	.align		4
.L_26:
        /*00a4*/ 	.word	index@(.nv.constant0._Z11culapslppotPKdS0_S0_Pdii)
        /*00a8*/ 	.short	0x0380
        /*00aa*/ 	.short	0x0028


	//----- nvinfo : EIATTR_SW_WAR
	.align		4
.L_27:
        /*00ac*/ 	.byte	0x04, 0x36
        /*00ae*/ 	.short	(.L_29 - .L_28)
.L_28:
        /*00b0*/ 	.word	0x00000008
.L_29:


//--------------------- .nv.callgraph             --------------------------
	.section	.nv.callgraph,"",@"SHT_CUDA_CALLGRAPH"
	.align	4
	.sectionentsize	8
	.align		4
        /*0000*/ 	.word	0x00000000
	.align		4
        /*0004*/ 	.word	0xffffffff
	.align		4
        /*0008*/ 	.word	0x00000000
	.align		4
        /*000c*/ 	.word	0xfffffffe
	.align		4
        /*0010*/ 	.word	0x00000000
	.align		4
        /*0014*/ 	.word	0xfffffffd
	.align		4
        /*0018*/ 	.word	0x00000000
	.align		4
        /*001c*/ 	.word	0xfffffffc


//--------------------- .text._Z11culapslppotPKdS0_S0_Pdii --------------------------
	.section	.text._Z11culapslppotPKdS0_S0_Pdii,"ax",@progbits
	.align	128
        .global         _Z11culapslppotPKdS0_S0_Pdii
        .type           _Z11culapslppotPKdS0_S0_Pdii,@function
        .size           _Z11culapslppotPKdS0_S0_Pdii,(.L_x_34 - _Z11culapslppotPKdS0_S0_Pdii)
        .other          _Z11culapslppotPKdS0_S0_Pdii,@"STO_CUDA_ENTRY STV_DEFAULT"
_Z11culapslppotPKdS0_S0_Pdii:
.text._Z11culapslppotPKdS0_S0_Pdii:
[----:B------:R-:W-:Y:S01]  /*0000*/  LDC R1, c[0x0][0x37c] ;  /* 0x0000df00ff017b82 */ /* 0x000fe20000000800 */
[----:B------:R-:W0:Y:S01]  /*0010*/  S2R R3, SR_CTAID.X ;  /* 0x0000000000037919 */ /* 0x000e220000002500 */
[----:B------:R-:W0:Y:S01]  /*0020*/  LDCU UR4, c[0x0][0x360] ;  /* 0x00006c00ff0477ac */ /* 0x000e220008000800 */
[----:B------:R-:W0:Y:S01]  /*0030*/  S2R R0, SR_TID.X ;  /* 0x0000000000007919 */ /* 0x000e220000002100 */
[----:B------:R-:W1:Y:S01]  /*0040*/  LDCU UR5, c[0x0][0x3a4] ;  /* 0x00007480ff0577ac */ /* 0x000e620008000800 */
[----:B0-----:R-:W-:-:S05]  /*0050*/  IMAD R3, R3, UR4, R0 ;  /* 0x0000000403037c24 */ /* 0x001fca000f8e0200 */
[----:B-1----:R-:W-:-:S13]  /*0060*/  ISETP.GE.AND P0, PT, R3, UR5, PT ;  /* 0x0000000503007c0c */ /* 0x002fda000bf06270 */
[----:B------:R-:W-:Y:S05]  /*0070*/  @P0 EXIT ;  /* 0x000000000000094d */ /* 0x000fea0003800000 */
[----:B------:R-:W0:Y:S01]  /*0080*/  LDC R0, c[0x0][0x3a0] ;  /* 0x0000e800ff007b82 */ /* 0x000e220000000800 */
[----:B------:R-:W1:Y:S07]  /*0090*/  LDCU.64 UR8, c[0x0][0x358] ;  /* 0x00006b00ff0877ac */ /* 0x000e6e0008000a00 */
[----:B------:R-:W2:Y:S01]  /*00a0*/  LDC.64 R14, c[0x0][0x398] ;  /* 0x0000e600ff0e7b82 */ /* 0x000ea20000000a00 */
[----:B0-----:R-:W-:Y:S01]  /*00b0*/  ISETP.GE.AND P0, PT, R0, 0x1, PT ;  /* 0x000000010000780c */ /* 0x001fe20003f06270 */
[----:B--2---:R-:W-:-:S05]  /*00c0*/  IMAD.WIDE R14, R3, 0x8, R14 ;  /* 0x00000008030e7825 */ /* 0x004fca00078e020e */
[----:B-1----:R0:W-:Y:S07]  /*00d0*/  STG.E.64 desc[UR8][R14.64], RZ ;  /* 0x000000ff0e007986 */ /* 0x0021ee000c101b08 */
[----:B------:R-:W-:Y:S05]  /*00e0*/  @!P0 EXIT ;  /* 0x000000000000894d */ /* 0x000fea0003800000 */
[----:B------:R-:W1:Y:S01]  /*00f0*/  LDC.64 R12, c[0x0][0x388] ;  /* 0x0000e200ff0c7b82 */ /* 0x000e620000000a00 */
[C---:B------:R-:W-:Y:S01]  /*0100*/  ISETP.GE.U32.AND P0, PT, R0.reuse, 0x4, PT ;  /* 0x000000040000780c */ /* 0x040fe20003f06070 */
[----:B------:R-:W-:Y:S01]  /*0110*/  IMAD R5, R3, 0x3, RZ ;  /* 0x0000000303057824 */ /* 0x000fe200078e02ff */
[----:B------:R-:W-:Y:S01]  /*0120*/  LOP3.LUT R3, R0, 0x3, RZ, 0xc0, !PT ;  /* 0x0000000300037812 */ /* 0x000fe200078ec0ff */
[----:B------:R-:W-:Y:S01]  /*0130*/  IMAD.MOV.U32 R2, RZ, RZ, RZ ;  /* 0x000000ffff027224 */ /* 0x000fe200078e00ff */
[----:B------:R-:W-:Y:S01]  /*0140*/  CS2R R10, SRZ ;  /* 0x00000000000a7805 */ /* 0x000fe2000001ff00 */
[----:B-1----:R-:W-:-:S08]  /*0150*/  IMAD.WIDE R12, R5, 0x8, R12 ;  /* 0x00000008050c7825 */ /* 0x002fd000078e020c */
[----:B------:R-:W-:Y:S05]  /*0160*/  @!P0 BRA `(.L_x_0) ;  /* 0x0000000800b08947 */ /* 0x000fea0003800000 */
[----:B------:R-:W1:Y:S01]  /*0170*/  LDCU.64 UR6, c[0x0][0x380] ;  /* 0x00007000ff0677ac */ /* 0x000e620008000a00 */
[----:B------:R-:W-:Y:S02]  /*0180*/  LOP3.LUT R2, R0, 0x7ffffffc, RZ, 0xc0, !PT ;  /* 0x7ffffffc00027812 */ /* 0x000fe400078ec0ff */
[----:B------:R-:W-:Y:S01]  /*0190*/  CS2R R10, SRZ ;  /* 0x00000000000a7805 */ /* 0x000fe2000001ff00 */
[----:B------:R-:W2:Y:S02]  /*01a0*/  LDCU.64 UR4, c[0x0][0x390] ;  /* 0x00007200ff0477ac */ /* 0x000ea40008000a00 */
[----:B------:R-:W-:Y:S01]  /*01b0*/  IMAD.MOV R0, RZ, RZ, -R2 ;  /* 0x000000ffff007224 */ /* 0x000fe200078e0a02 */
[----:B-1----:R-:W-:Y:S02]  /*01c0*/  UIADD3 UR6, UP0, UPT, UR6, 0x30, URZ ;  /* 0x0000003006067890 */ /* 0x002fe4000ff1e0ff */
[----:B--2---:R-:W-:Y:S02]  /*01d0*/  UIADD3 UR4, UP1, UPT, UR4, 0x10, URZ ;  /* 0x0000001004047890 */ /* 0x004fe4000ff3e0ff */
[----:B------:R-:W-:-:S02]  /*01e0*/  UIADD3.X UR7, UPT, UPT, URZ, UR7, URZ, UP0, !UPT ;  /* 0x00000007ff077290 */ /* 0x000fc400087fe4ff */
[----:B------:R-:W-:Y:S01]  /*01f0*/  IMAD.U32 R8, RZ, RZ, UR6 ;  /* 0x00000006ff087e24 */ /* 0x000fe2000f8e00ff */
[----:B------:R-:W-:Y:S01]  /*0200*/  UIADD3.X UR5, UPT, UPT, URZ, UR5, URZ, UP1, !UPT ;  /* 0x00000005ff057290 */ /* 0x000fe20008ffe4ff */
[----:B------:R-:W-:Y:S02]  /*0210*/  MOV R6, UR4 ;  /* 0x0000000400067c02 */ /* 0x000fe40008000f00 */
[----:B------:R-:W-:-:S03]  /*0220*/  IMAD.U32 R9, RZ, RZ, UR7 ;  /* 0x00000007ff097e24 */ /* 0x000fc6000f8e00ff */
[----:B------:R-:W-:-:S07]  /*0230*/  IMAD.U32 R7, RZ, RZ, UR5 ;  /* 0x00000005ff077e24 */ /* 0x000fce000f8e00ff */
.L_x_17:
[----:B--2---:R-:W2:Y:S04]  /*0240*/  LDG.E.64 R4, desc[UR8][R12.64+0x8] ;  /* 0x000008080c047981 */ /* 0x004ea8000c1e1b00 */
[----:B------:R-:W2:Y:S04]  /*0250*/  LDG.E.64 R24, desc[UR8][R8.64+-0x28] ;  /* 0xffffd80808187981 */ /* 0x000ea8000c1e1b00 */
[----:B------:R-:W3:Y:S04]  /*0260*/  LDG.E.64 R18, desc[UR8][R12.64] ;  /* 0x000000080c127981 */ /* 0x000ee8000c1e1b00 */
[----:B------:R-:W3:Y:S04]  /*0270*/  LDG.E.64 R22, desc[UR8][R8.64+-0x30] ;  /* 0xffffd00808167981 */ /* 0x000ee8000c1e1b00 */
[----:B------:R-:W4:Y:S04]  /*0280*/  LDG.E.64 R20, desc[UR8][R12.64+0x10] ;  /* 0x000010080c147981 */ /* 0x000f28000c1e1b00 */
[----:B------:R-:W4:Y:S01]  /*0290*/  LDG.E.64 R16, desc[UR8][R8.64+-0x20] ;  /* 0xffffe00808107981 */ /* 0x000f22000c1e1b00 */
[----:B------:R-:W-:Y:S01]  /*02a0*/  UMOV UR4, 0xfeebc2a0 ;  /* 0xfeebc2a000047882 */ /* 0x000fe20000000000 */
[----:B------:R-:W-:Y:S01]  /*02b0*/  UMOV UR5, 0x39b4484b ;  /* 0x39b4484b00057882 */ /* 0x000fe20000000000 */
[----:B------:R-:W-:Y:S01]  /*02c0*/  IADD3 R0, PT, PT, R0, 0x4, RZ ;  /* 0x0000000400007810 */ /* 0x000fe20007ffe0ff */
[----:B------:R-:W-:Y:S03]  /*02d0*/  BSSY.RECONVERGENT B1, `(.L_x_1) ;  /* 0x0000021000017945 */ /* 0x000fe60003800200 */
[----:B------:R-:W-:Y:S01]  /*02e0*/  ISETP.NE.AND P0, PT, R0, RZ, PT ;  /* 0x000000ff0000720c */ /* 0x000fe20003f05270 */
[----:B--2---:R-:W-:-:S02]  /*02f0*/  DADD R24, R24, -R4 ;  /* 0x0000000018187229 */ /* 0x004fc40000000804 */
[----:B---3--:R-:W-:-:S06]  /*0300*/  DADD R22, R22, -R18 ;  /* 0x0000000016167229 */ /* 0x008fcc0000000812 */
[----:B------:R-:W-:Y:S02]  /*0310*/  DMUL R24, R24, R24 ;  /* 0x0000001818187228 */ /* 0x000fe40000000000 */
[----:B----4-:R-:W-:-:S06]  /*0320*/  DADD R16, R16, -R20 ;  /* 0x0000000010107229 */ /* 0x010fcc0000000814 */
[----:B------:R-:W-:-:S08]  /*0330*/  DFMA R24, R22, R22, R24 ;  /* 0x000000161618722b */ /* 0x000fd00000000018 */
[----:B------:R-:W-:-:S08]  /*0340*/  DFMA R16, R16, R16, R24 ;  /* 0x000000101010722b */ /* 0x000fd00000000018 */
[----:B------:R-:W-:-:S14]  /*0350*/  DSETP.GT.AND P1, PT, R16, UR4, PT ;  /* 0x0000000410007e2a */ /* 0x000fdc000bf24000 */
[----:B-1----:R-:W-:Y:S05]  /*0360*/  @!P1 BRA `(.L_x_2) ;  /* 0x00000000005c9947 */ /* 0x002fea0003800000 */
[----:B------:R1:W5:Y:S01]  /*0370*/  LDG.E.64 R22, desc[UR8][R6.64+-0x10] ;  /* 0xfffff00806167981 */ /* 0x000362000c1e1b00 */
[----:B------:R-:W2:Y:S01]  /*0380*/  MUFU.RSQ64H R5, R17 ;  /* 0x0000001100057308 */ /* 0x000ea20000001c00 */
[----:B------:R-:W-:Y:S01]  /*0390*/  IMAD.MOV.U32 R4, RZ, RZ, RZ ;  /* 0x000000ffff047224 */ /* 0x000fe200078e00ff */
[----:B------:R-:W-:Y:S01]  /*03a0*/  BSSY.RECONVERGENT B2, `(.L_x_3) ;  /* 0x000000e000027945 */ /* 0x000fe20003800200 */
[----:B------:R-:W-:-:S05]  /*03b0*/  VIADD R24, R17, 0xfff00000 ;  /* 0xfff0000011187836 */ /* 0x000fca0000000000 */
[----:B------:R-:W-:Y:S01]  /*03c0*/  ISETP.GE.U32.AND P1, PT, R24, 0x7fe00000, PT ;  /* 0x7fe000001800780c */ /* 0x000fe20003f26070 */
[----:B--2---:R-:W-:-:S08]  /*03d0*/  DMUL R18, R4, R4 ;  /* 0x0000000404127228 */ /* 0x004fd00000000000 */
[----:B------:R-:W-:Y:S01]  /*03e0*/  DFMA R20, R16, -R18, 1 ;  /* 0x3ff000001014742b */ /* 0x000fe20000000812 */
[----:B------:R-:W-:Y:S01]  /*03f0*/  IMAD.MOV.U32 R18, RZ, RZ, 0x0 ;  /* 0x00000000ff127424 */ /* 0x000fe200078e00ff */
[----:B------:R-:W-:-:S06]  /*0400*/  MOV R19, 0x3fd80000 ;  /* 0x3fd8000000137802 */ /* 0x000fcc0000000f00 */
[----:B------:R-:W-:Y:S02]  /*0410*/  DFMA R18, R20, R18, 0.5 ;  /* 0x3fe000001412742b */ /* 0x000fe40000000012 */
[----:B------:R-:W-:-:S08]  /*0420*/  DMUL R20, R4, R20 ;  /* 0x0000001404147228 */ /* 0x000fd00000000000 */
[----:B------:R-:W-:Y:S01]  /*0430*/  DFMA R4, R18, R20, R4 ;  /* 0x000000141204722b */ /* 0x000fe20000000004 */
[----:B-1----:R-:W-:Y:S10]  /*0440*/  @!P1 BRA `(.L_x_4) ;  /* 0x00000000000c9947 */ /* 0x002ff40003800000 */
[----:B------:R-:W-:-:S07]  /*0450*/  MOV R4, 0x470 ;  /* 0x0000047000047802 */ /* 0x000fce0000000f00 */
[----:B0----5:R-:W-:Y:S05]  /*0460*/  CALL.REL.NOINC `($__internal_0_$__cuda_sm20_drsqrt_f64_slowpath_v2) ;  /* 0x0000001000087944 */ /* 0x021fea0003c00000 */
[----:B------:R-:W-:-:S07]  /*0470*/  IMAD.MOV.U32 R4, RZ, RZ, R16 ;  /* 0x000000ffff047224 */ /* 0x000fce00078e0010 */
.L_x_4:
[----:B------:R-:W-:Y:S05]  /*0480*/  BSYNC.RECONVERGENT B2 ;  /* 0x0000000000027941 */ /* 0x000fea0003800200 */
.L_x_3:
[----:B-----5:R-:W-:-:S07]  /*0490*/  DFMA R10, R22, R4, R10 ;  /* 0x00000004160a722b */ /* 0x020fce000000000a */
[----:B------:R1:W-:Y:S04]  /*04a0*/  STG.E.64 desc[UR8][R14.64], R10 ;  /* 0x0000000a0e007986 */ /* 0x0003e8000c101b08 */
[----:B------:R1:W5:Y:S04]  /*04b0*/  LDG.E.64 R18, desc[UR8][R12.64] ;  /* 0x000000080c127981 */ /* 0x000368000c1e1b00 */
[----:B------:R1:W5:Y:S04]  /*04c0*/  LDG.E.64 R4, desc[UR8][R12.64+0x8] ;  /* 0x000008080c047981 */ /* 0x000368000c1e1b00 */
[----:B------:R1:W5:Y:S02]  /*04d0*/  LDG.E.64 R20, desc[UR8][R12.64+0x10] ;  /* 0x000010080c147981 */ /* 0x000364000c1e1b00 */
.L_x_2:
[----:B------:R-:W-:Y:S05]  /*04e0*/  BSYNC.RECONVERGENT B1 ;  /* 0x0000000000017941 */ /* 0x000fea0003800200 */
.L_x_1:
[----:B------:R-:W2:Y:S04]  /*04f0*/  LDG.E.64 R22, desc[UR8][R8.64+-0x10] ;  /* 0xfffff00808167981 */ /* 0x000ea8000c1e1b00 */
[----:B------:R-:W3:Y:S04]  /*0500*/  LDG.E.64 R24, desc[UR8][R8.64+-0x18] ;  /* 0xffffe80808187981 */ /* 0x000ee8000c1e1b00 */
[----:B------:R-:W4:Y:S01]  /*0510*/  LDG.E.64 R16, desc[UR8][R8.64+-0x8] ;  /* 0xfffff80808107981 */ /* 0x000f22000c1e1b00 */
[----:B------:R-:W-:Y:S01]  /*0520*/  UMOV UR4, 0xfeebc2a0 ;  /* 0xfeebc2a000047882 */ /* 0x000fe20000000000 */
[----:B------:R-:W-:Y:S01]  /*0530*/  UMOV UR5, 0x39b4484b ;  /* 0x39b4484b00057882 */ /* 0x000fe20000000000 */
[----:B------:R-:W-:Y:S01]  /*0540*/  BSSY.RECONVERGENT B1, `(.L_x_5) ;  /* 0x0000020000017945 */ /* 0x000fe20003800200 */
[----:B--2--5:R-:W-:-:S02]  /*0550*/  DADD R22, -R4, R22 ;  /* 0x0000000004167229 */ /* 0x024fc40000000116 */
[----:B---3--:R-:W-:-:S06]  /*0560*/  DADD R24, -R18, R24 ;  /* 0x0000000012187229 */ /* 0x008fcc0000000118 */
[----:B------:R-:W-:Y:S02]  /*0570*/  DMUL R22, R22, R22 ;  /* 0x0000001616167228 */ /* 0x000fe40000000000 */
[----:B----4-:R-:W-:-:S06]  /*0580*/  DADD R16, -R20, R16 ;  /* 0x0000000014107229 */ /* 0x010fcc0000000110 */
[----:B------:R-:W-:-:S08]  /*0590*/  DFMA R22, R24, R24, R22 ;  /* 0x000000181816722b */ /* 0x000fd00000000016 */
[----:B------:R-:W-:-:S08]  /*05a0*/  DFMA R16, R16, R16, R22 ;  /* 0x000000101010722b */ /* 0x000fd00000000016 */
[----:B------:R-:W-:-:S14]  /*05b0*/  DSETP.GT.AND P1, PT, R16, UR4, PT ;  /* 0x0000000410007e2a */ /* 0x000fdc000bf24000 */
[----:B------:R-:W-:Y:S05]  /*05c0*/  @!P1 BRA `(.L_x_6) ;  /* 0x00000000005c9947 */ /* 0x000fea0003800000 */
[----:B------:R2:W5:Y:S01]  /*05d0*/  LDG.E.64 R22, desc[UR8][R6.64+-0x8] ;  /* 0xfffff80806167981 */ /* 0x000562000c1e1b00 */
[----:B------:R-:W3:Y:S01]  /*05e0*/  MUFU.RSQ64H R5, R17 ;  /* 0x0000001100057308 */ /* 0x000ee20000001c00 */
[----:B------:R-:W-:Y:S01]  /*05f0*/  MOV R4, RZ ;  /* 0x000000ff00047202 */ /* 0x000fe20000000f00 */
[----:B------:R-:W-:Y:S01]  /*0600*/  BSSY.RECONVERGENT B2, `(.L_x_7) ;  /* 0x000000e000027945 */ /* 0x000fe20003800200 */
[----:B------:R-:W-:-:S04]  /*0610*/  IADD3 R24, PT, PT, R17, -0x100000, RZ ;  /* 0xfff0000011187810 */ /* 0x000fc80007ffe0ff */
[----:B------:R-:W-:Y:S01]  /*0620*/  ISETP.GE.U32.AND P1, PT, R24, 0x7fe00000, PT ;  /* 0x7fe000001800780c */ /* 0x000fe20003f26070 */
[----:B---3--:R-:W-:-:S08]  /*0630*/  DMUL R18, R4, R4 ;  /* 0x0000000404127228 */ /* 0x008fd00000000000 */
[----:B------:R-:W-:Y:S01]  /*0640*/  DFMA R20, R16, -R18, 1 ;  /* 0x3ff000001014742b */ /* 0x000fe20000000812 */
[----:B------:R-:W-:Y:S02]  /*0650*/  IMAD.MOV.U32 R18, RZ, RZ, 0x0 ;  /* 0x00000000ff127424 */ /* 0x000fe400078e00ff */
[----:B------:R-:W-:-:S06]  /*0660*/  IMAD.MOV.U32 R19, RZ, RZ, 0x3fd80000 ;  /* 0x3fd80000ff137424 */ /* 0x000fcc00078e00ff */
[----:B------:R-:W-:Y:S02]  /*0670*/  DFMA R18, R20, R18, 0.5 ;  /* 0x3fe000001412742b */ /* 0x000fe40000000012 */
[----:B------:R-:W-:-:S08]  /*0680*/  DMUL R20, R4, R20 ;  /* 0x0000001404147228 */ /* 0x000fd00000000000 */
[----:B------:R-:W-:Y:S01]  /*0690*/  DFMA R4, R18, R20, R4 ;  /* 0x000000141204722b */ /* 0x000fe20000000004 */
[----:B--2---:R-:W-:Y:S10]  /*06a0*/  @!P1 BRA `(.L_x_8) ;  /* 0x00000000000c9947 */ /* 0x004ff40003800000 */
[----:B------:R-:W-:-:S07]  /*06b0*/  MOV R4, 0x6d0 ;  /* 0x000006d000047802 */ /* 0x000fce0000000f00 */
[----:B01---5:R-:W-:Y:S05]  /*06c0*/  CALL.REL.NOINC `($__internal_0_$__cuda_sm20_drsqrt_f64_slowpath_v2) ;  /* 0x0000000c00707944 */ /* 0x023fea0003c00000 */
[----:B------:R-:W-:-:S07]  /*06d0*/  IMAD.MOV.U32 R4, RZ, RZ, R16 ;  /* 0x000000ffff047224 */ /* 0x000fce00078e0010 */
.L_x_8:
[----:B------:R-:W-:Y:S05]  /*06e0*/  BSYNC.RECONVERGENT B2 ;  /* 0x0000000000027941 */ /* 0x000fea0003800200 */
.L_x_7:
[----:B-1---5:R-:W-:-:S07]  /*06f0*/  DFMA R10, R22, R4, R10 ;  /* 0x00000004160a722b */ /* 0x022fce000000000a */
[----:B------:R2:W-:Y:S04]  /*0700*/  STG.E.64 desc[UR8][R14.64], R10 ;  /* 0x0000000a0e007986 */ /* 0x0005e8000c101b08 */
[----:B------:R2:W5:Y:S04]  /*0710*/  LDG.E.64 R18, desc[UR8][R12.64] ;  /* 0x000000080c127981 */ /* 0x000568000c1e1b00 */
[----:B------:R2:W5:Y:S04]  /*0720*/  LDG.E.64 R4, desc[UR8][R12.64+0x8] ;  /* 0x000008080c047981 */ /* 0x000568000c1e1b00 */
[----:B------:R2:W5:Y:S02]  /*0730*/  LDG.E.64 R20, desc[UR8][R12.64+0x10] ;  /* 0x000010080c147981 */ /* 0x000564000c1e1b00 */
.L_x_6:
[----:B------:R-:W-:Y:S05]  /*0740*/  BSYNC.RECONVERGENT B1 ;  /* 0x0000000000017941 */ /* 0x000fea0003800200 */
.L_x_5:
[----:B------:R-:W3:Y:S04]  /*0750*/  LDG.E.64 R22, desc[UR8][R8.64+0x8] ;  /* 0x0000080808167981 */ /* 0x000ee8000c1e1b00 */
[----:B------:R-:W4:Y:S04]  /*0760*/  LDG.E.64 R24, desc[UR8][R8.64] ;  /* 0x0000000808187981 */ /* 0x000f28000c1e1b00 */
[----:B------:R-:W2:Y:S01]  /*0770*/  LDG.E.64 R16, desc[UR8][R8.64+0x10] ;  /* 0x0000100808107981 */ /* 0x000ea2000c1e1b00 */
[----:B------:R-:W-:Y:S01]  /*0780*/  UMOV UR4, 0xfeebc2a0 ;  /* 0xfeebc2a000047882 */ /* 0x000fe20000000000 */
[----:B------:R-:W-:Y:S01]  /*0790*/  UMOV UR5, 0x39b4484b ;  /* 0x39b4484b00057882 */ /* 0x000fe20000000000 */
[----:B------:R-:W-:Y:S01]  /*07a0*/  BSSY.RECONVERGENT B1, `(.L_x_9) ;  /* 0x0000020000017945 */ /* 0x000fe20003800200 */
[----:B---3-5:R-:W-:-:S02]  /*07b0*/  DADD R22, -R4, R22 ;  /* 0x0000000004167229 */ /* 0x028fc40000000116 */
[----:B----4-:R-:W-:-:S06]  /*07c0*/  DADD R24, -R18, R24 ;  /* 0x0000000012187229 */ /* 0x010fcc0000000118 */
[----:B------:R-:W-:Y:S02]  /*07d0*/  DMUL R22, R22, R22 ;  /* 0x0000001616167228 */ /* 0x000fe40000000000 */
[----:B--2---:R-:W-:-:S06]  /*07e0*/  DADD R16, -R20, R16 ;  /* 0x0000000014107229 */ /* 0x004fcc0000000110 */
[----:B------:R-:W-:-:S08]  /*07f0*/  DFMA R22, R24, R24, R22 ;  /* 0x000000181816722b */ /* 0x000fd00000000016 */
[----:B------:R-:W-:-:S08]  /*0800*/  DFMA R16, R16, R16, R22 ;  /* 0x000000101010722b */ /* 0x000fd00000000016 */
[----:B------:R-:W-:-:S14]  /*0810*/  DSETP.GT.AND P1, PT, R16, UR4, PT ;  /* 0x0000000410007e2a */ /* 0x000fdc000bf24000 */
[----:B------:R-:W-:Y:S05]  /*0820*/  @!P1 BRA `(.L_x_10) ;  /* 0x00000000005c9947 */ /* 0x000fea0003800000 */
[----:B------:R2:W5:Y:S01]  /*0830*/  LDG.E.64 R22, desc[UR8][R6.64] ;  /* 0x0000000806167981 */ /* 0x000562000c1e1b00 */
[----:B------:R-:W3:Y:S01]  /*0840*/  MUFU.RSQ64H R5, R17 ;  /* 0x0000001100057308 */ /* 0x000ee20000001c00 */
[----:B------:R-:W-:Y:S01]  /*0850*/  IMAD.MOV.U32 R4, RZ, RZ, RZ ;  /* 0x000000ffff047224 */ /* 0x000fe200078e00ff */
[----:B------:R-:W-:Y:S01]  /*0860*/  BSSY.RECONVERGENT B2, `(.L_x_11) ;  /* 0x000000e000027945 */ /* 0x000fe20003800200 */
[----:B------:R-:W-:-:S05]  /*0870*/  VIADD R24, R17, 0xfff00000 ;  /* 0xfff0000011187836 */ /* 0x000fca0000000000 */
[----:B------:R-:W-:Y:S01]  /*0880*/  ISETP.GE.U32.AND P1, PT, R24, 0x7fe00000, PT ;  /* 0x7fe000001800780c */ /* 0x000fe20003f26070 */
[----:B---3--:R-:W-:-:S08]  /*0890*/  DMUL R18, R4, R4 ;  /* 0x0000000404127228 */ /* 0x008fd00000000000 */
[----:B------:R-:W-:Y:S01]  /*08a0*/  DFMA R20, R16, -R18, 1 ;  /* 0x3ff000001014742b */ /* 0x000fe20000000812 */
[----:B------:R-:W-:Y:S01]  /*08b0*/  MOV R18, 0x0 ;  /* 0x0000000000127802 */ /* 0x000fe20000000f00 */
[----:B------:R-:W-:-:S06]  /*08c0*/  IMAD.MOV.U32 R19, RZ, RZ, 0x3fd80000 ;  /* 0x3fd80000ff137424 */ /* 0x000fcc00078e00ff */
[----:B------:R-:W-:Y:S02]  /*08d0*/  DFMA R18, R20, R18, 0.5 ;  /* 0x3fe000001412742b */ /* 0x000fe40000000012 */
[----:B------:R-:W-:-:S08]  /*08e0*/  DMUL R20, R4, R20 ;  /* 0x0000001404147228 */ /* 0x000fd00000000000 */
[----:B------:R-:W-:Y:S01]  /*08f0*/  DFMA R4, R18, R20, R4 ;  /* 0x000000141204722b */ /* 0x000fe20000000004 */
[----:B--2---:R-:W-:Y:S10]  /*0900*/  @!P1 BRA `(.L_x_12) ;  /* 0x00000000000c9947 */ /* 0x004ff40003800000 */
[----:B------:R-:W-:-:S07]  /*0910*/  MOV R4, 0x930 ;  /* 0x0000093000047802 */ /* 0x000fce0000000f00 */
[----:B01---5:R-:W-:Y:S05]  /*0920*/  CALL.REL.NOINC `($__internal_0_$__cuda_sm20_drsqrt_f64_slowpath_v2) ;  /* 0x0000000800d87944 */ /* 0x023fea0003c00000 */
[----:B------:R-:W-:-:S07]  /*0930*/  MOV R4, R16 ;  /* 0x0000001000047202 */ /* 0x000fce0000000f00 */
.L_x_12:
[----:B------:R-:W-:Y:S05]  /*0940*/  BSYNC.RECONVERGENT B2 ;  /* 0x0000000000027941 */ /* 0x000fea0003800200 */
.L_x_11:
[----:B-1---5:R-:W-:-:S07]  /*0950*/  DFMA R10, R22, R4, R10 ;  /* 0x00000004160a722b */ /* 0x022fce000000000a */
[----:B------:R2:W-:Y:S04]  /*0960*/  STG.E.64 desc[UR8][R14.64], R10 ;  /* 0x0000000a0e007986 */ /* 0x0005e8000c101b08 */
[----:B------:R2:W5:Y:S04]  /*0970*/  LDG.E.64 R18, desc[UR8][R12.64] ;  /* 0x000000080c127981 */ /* 0x000568000c1e1b00 */
[----:B------:R2:W5:Y:S04]  /*0980*/  LDG.E.64 R4, desc[UR8][R12.64+0x8] ;  /* 0x000008080c047981 */ /* 0x000568000c1e1b00 */
[----:B------:R2:W5:Y:S02]  /*0990*/  LDG.E.64 R20, desc[UR8][R12.64+0x10] ;  /* 0x000010080c147981 */ /* 0x000564000c1e1b00 */
.L_x_10:
[----:B------:R-:W-:Y:S05]  /*09a0*/  BSYNC.RECONVERGENT B1 ;  /* 0x0000000000017941 */ /* 0x000fea0003800200 */
.L_x_9:
[----:B------:R-:W3:Y:S04]  /*09b0*/  LDG.E.64 R24, desc[UR8][R8.64+0x20] ;  /* 0x0000200808187981 */ /* 0x000ee8000c1e1b00 */
[----:B------:R-:W4:Y:S04]  /*09c0*/  LDG.E.64 R22, desc[UR8][R8.64+0x18] ;  /* 0x0000180808167981 */ /* 0x000f28000c1e1b00 */
[----:B------:R-:W2:Y:S01]  /*09d0*/  LDG.E.64 R16, desc[UR8][R8.64+0x28] ;  /* 0x0000280808107981 */ /* 0x000ea2000c1e1b00 */
[----:B------:R-:W-:Y:S01]  /*09e0*/  UMOV UR4, 0xfeebc2a0 ;  /* 0xfeebc2a000047882 */ /* 0x000fe20000000000 */
[----:B------:R-:W-:Y:S01]  /*09f0*/  UMOV UR5, 0x39b4484b ;  /* 0x39b4484b00057882 */ /* 0x000fe20000000000 */
[----:B------:R-:W-:Y:S01]  /*0a00*/  BSSY.RECONVERGENT B1, `(.L_x_13) ;  /* 0x000001d000017945 */ /* 0x000fe20003800200 */
[----:B---3-5:R-:W-:-:S02]  /*0a10*/  DADD R24, R24, -R4 ;  /* 0x0000000018187229 */ /* 0x028fc40000000804 */
[----:B----4-:R-:W-:-:S06]  /*0a20*/  DADD R22, R22, -R18 ;  /* 0x0000000016167229 */ /* 0x010fcc0000000812 */
[----:B------:R-:W-:Y:S02]  /*0a30*/  DMUL R24, R24, R24 ;  /* 0x0000001818187228 */ /* 0x000fe40000000000 */
[----:B--2---:R-:W-:-:S06]  /*0a40*/  DADD R16, R16, -R20 ;  /* 0x0000000010107229 */ /* 0x004fcc0000000814 */
        /* <DEDUP_REMOVED lines=12> */
[----:B------:R-:W-:Y:S01]  /*0b10*/  IMAD.MOV.U32 R18, RZ, RZ, 0x0 ;  /* 0x00000000ff127424 */ /* 0x000fe200078e00ff */
[----:B------:R-:W-:-:S06]  /*0b20*/  MOV R19, 0x3fd80000 ;  /* 0x3fd8000000137802 */ /* 0x000fcc0000000f00 */
[----:B------:R-:W-:Y:S02]  /*0b30*/  DFMA R18, R20, R18, 0.5 ;  /* 0x3fe000001412742b */ /* 0x000fe40000000012 */
[----:B------:R-:W-:-:S08]  /*0b40*/  DMUL R20, R4, R20 ;  /* 0x0000001404147228 */ /* 0x000fd00000000000 */
[----:B------:R-:W-:Y:S01]  /*0b50*/  DFMA R4, R18, R20, R4 ;  /* 0x000000141204722b */ /* 0x000fe20000000004 */
[----:B--2---:R-:W-:Y:S10]  /*0b60*/  @!P1 BRA `(.L_x_16) ;  /* 0x00000000000c9947 */ /* 0x004ff40003800000 */
[----:B------:R-:W-:-:S07]  /*0b70*/  MOV R4, 0xb90 ;  /* 0x00000b9000047802 */ /* 0x000fce0000000f00 */
[----:B01---5:R-:W-:Y:S05]  /*0b80*/  CALL.REL.NOINC `($__internal_0_$__cuda_sm20_drsqrt_f64_slowpath_v2) ;  /* 0x0000000800407944 */ /* 0x023fea0003c00000 */
[----:B------:R-:W-:-:S07]  /*0b90*/  IMAD.MOV.U32 R4, RZ, RZ, R16 ;  /* 0x000000ffff047224 */ /* 0x000fce00078e0010 */
.L_x_16:
[----:B------:R-:W-:Y:S05]  /*0ba0*/  BSYNC.RECONVERGENT B2 ;  /* 0x0000000000027941 */ /* 0x000fea0003800200 */
.L_x_15:
[----:B-1---5:R-:W-:-:S07]  /*0bb0*/  DFMA R10, R22, R4, R10 ;  /* 0x00000004160a722b */ /* 0x022fce000000000a */
[----:B------:R2:W-:Y:S04]  /*0bc0*/  STG.E.64 desc[UR8][R14.64], R10 ;  /* 0x0000000a0e007986 */ /* 0x0005e8000c101b08 */
.L_x_14:
[----:B------:R-:W-:Y:S05]  /*0bd0*/  BSYNC.RECONVERGENT B1 ;  /* 0x0000000000017941 */ /* 0x000fea0003800200 */
.L_x_13:
[----:B------:R-:W-:Y:S02]  /*0be0*/  IADD3 R6, P2, PT, R6, 0x20, RZ ;  /* 0x0000002006067810 */ /* 0x000fe40007f5e0ff */
[----:B------:R-:W-:-:S03]  /*0bf0*/  IADD3 R8, P1, PT, R8, 0x60, RZ ;  /* 0x0000006008087810 */ /* 0x000fc60007f3e0ff */
[----:B------:R-:W-:Y:S01]  /*0c00*/  IMAD.X R7, RZ, RZ, R7, P2 ;  /* 0x000000ffff077224 */ /* 0x000fe200010e0607 */
[----:B------:R-:W-:Y:S01]  /*0c10*/  IADD3.X R9, PT, PT, RZ, R9, RZ, P1, !PT ;  /* 0x00000009ff097210 */ /* 0x000fe20000ffe4ff */
[----:B------:R-:W-:Y:S08]  /*0c20*/  @P0 BRA `(.L_x_17) ;  /* 0xfffffff400840947 */ /* 0x000ff0000383ffff */
.L_x_0:
[----:B------:R-:W-:-:S13]  /*0c30*/  ISETP.NE.AND P0, PT, R3, RZ, PT ;  /* 0x000000ff0300720c */ /* 0x000fda0003f05270 */
[----:B------:R-:W-:Y:S05]  /*0c40*/  @!P0 EXIT ;  /* 0x000000000000894d */ /* 0x000fea0003800000 */
[----:B------:R-:W-:-:S13]  /*0c50*/  ISETP.NE.AND P0, PT, R3, 0x1, PT ;  /* 0x000000010300780c */ /* 0x000fda0003f05270 */
[----:B------:R-:W-:Y:S05]  /*0c60*/  @!P0 BRA `(.L_x_18) ;  /* 0x0000000400508947 */ /* 0x000fea0003800000 */
[----:B------:R-:W3:Y:S01]  /*0c70*/  LDC.64 R22, c[0x0][0x380] ;  /* 0x0000e000ff167b82 */ /* 0x000ee20000000a00 */
[----:B------:R-:W-:Y:S01]  /*0c80*/  IMAD R3, R2, 0x3, RZ ;  /* 0x0000000302037824 */ /* 0x000fe200078e02ff */
[----:B------:R-:W4:Y:S04]  /*0c90*/  LDG.E.64 R4, desc[UR8][R12.64+0x8] ;  /* 0x000008080c047981 */ /* 0x000f28000c1e1b00 */
[----:B------:R-:W5:Y:S02]  /*0ca0*/  LDG.E.64 R8, desc[UR8][R12.64] ;  /* 0x000000080c087981 */ /* 0x000f64000c1e1b00 */
[----:B------:R-:W0:Y:S02]  /*0cb0*/  LDC.64 R24, c[0x0][0x390] ;  /* 0x0000e400ff187b82 */ /* 0x000e240000000a00 */
[----:B------:R-:W2:Y:S01]  /*0cc0*/  LDG.E.64 R16, desc[UR8][R12.64+0x10] ;  /* 0x000010080c107981 */ /* 0x000ea2000c1e1b00 */
[----:B---3--:R-:W-:-:S05]  /*0cd0*/  IMAD.WIDE.U32 R22, R3, 0x8, R22 ;  /* 0x0000000803167825 */ /* 0x008fca00078e0016 */
[----:B------:R-:W4:Y:S04]  /*0ce0*/  LDG.E.64 R18, desc[UR8][R22.64+0x8] ;  /* 0x0000080816127981 */ /* 0x000f28000c1e1b00 */
[----:B------:R-:W5:Y:S04]  /*0cf0*/  LDG.E.64 R6, desc[UR8][R22.64] ;  /* 0x0000000816067981 */ /* 0x000f68000c1e1b00 */
[----:B------:R-:W2:Y:S01]  /*0d00*/  LDG.E.64 R20, desc[UR8][R22.64+0x10] ;  /* 0x0000100816147981 */ /* 0x000ea2000c1e1b00 */
[----:B------:R-:W-:Y:S01]  /*0d10*/  UMOV UR4, 0xfeebc2a0 ;  /* 0xfeebc2a000047882 */ /* 0x000fe20000000000 */
[----:B------:R-:W-:Y:S01]  /*0d20*/  UMOV UR5, 0x39b4484b ;  /* 0x39b4484b00057882 */ /* 0x000fe20000000000 */
[----:B------:R-:W-:Y:S01]  /*0d30*/  BSSY.RECONVERGENT B1, `(.L_x_19) ;  /* 0x0000023000017945 */ /* 0x000fe20003800200 */
[----:B----4-:R-:W-:-:S02]  /*0d40*/  DADD R18, R18, -R4 ;  /* 0x0000000012127229 */ /* 0x010fc40000000804 */
[----:B-----5:R-:W-:-:S06]  /*0d50*/  DADD R6, R6, -R8 ;  /* 0x0000000006067229 */ /* 0x020fcc0000000808 */
[----:B------:R-:W-:Y:S02]  /*0d60*/  DMUL R18, R18, R18 ;  /* 0x0000001212127228 */ /* 0x000fe40000000000 */
[----:B--2---:R-:W-:-:S06]  /*0d70*/  DADD R20, R20, -R16 ;  /* 0x0000000014147229 */ /* 0x004fcc0000000810 */
[----:B------:R-:W-:-:S08]  /*0d80*/  DFMA R18, R6, R6, R18 ;  /* 0x000000060612722b */ /* 0x000fd00000000012 */
[----:B------:R-:W-:-:S08]  /*0d90*/  DFMA R18, R20, R20, R18 ;  /* 0x000000141412722b */ /* 0x000fd00000000012 */
[----:B------:R-:W-:Y:S01]  /*0da0*/  DSETP.GT.AND P0, PT, R18, UR4, PT ;  /* 0x0000000412007e2a */ /* 0x000fe2000bf04000 */
[----:B0-----:R-:W-:-:S13]  /*0db0*/  IMAD.WIDE.U32 R6, R2, 0x8, R24 ;  /* 0x0000000802067825 */ /* 0x001fda00078e0018 */
[----:B------:R-:W-:Y:S05]  /*0dc0*/  @!P0 BRA `(.L_x_20) ;  /* 0x0000000000648947 */ /* 0x000fea0003800000 */
[----:B------:R0:W5:Y:S01]  /*0dd0*/  LDG.E.64 R8, desc[UR8][R6.64] ;  /* 0x0000000806087981 */ /* 0x000162000c1e1b00 */
[----:B------:R-:W2:Y:S01]  /*0de0*/  MUFU.RSQ64H R5, R19 ;  /* 0x0000001300057308 */ /* 0x000ea20000001c00 */
[----:B------:R-:W-:Y:S01]  /*0df0*/  IMAD.MOV.U32 R4, RZ, RZ, RZ ;  /* 0x000000ffff047224 */ /* 0x000fe200078e00ff */
[----:B------:R-:W-:Y:S01]  /*0e00*/  MOV R20, 0x0 ;  /* 0x0000000000147802 */ /* 0x000fe20000000f00 */
[----:B------:R-:W-:Y:S01]  /*0e10*/  VIADD R0, R19, 0xfff00000 ;  /* 0xfff0000013007836 */ /* 0x000fe20000000000 */
[----:B------:R-:W-:Y:S01]  /*0e20*/  BSSY.RECONVERGENT B2, `(.L_x_21) ;  /* 0x000000e000027945 */ /* 0x000fe20003800200 */
[----:B------:R-:W-:-:S03]  /*0e30*/  IMAD.MOV.U32 R21, RZ, RZ, 0x3fd80000 ;  /* 0x3fd80000ff157424 */ /* 0x000fc600078e00ff */
[----:B------:R-:W-:Y:S01]  /*0e40*/  ISETP.GE.U32.AND P0, PT, R0, 0x7fe00000, PT ;  /* 0x7fe000000000780c */ /* 0x000fe20003f06070 */
[----:B--2---:R-:W-:-:S08]  /*0e50*/  DMUL R16, R4, R4 ;  /* 0x0000000404107228 */ /* 0x004fd00000000000 */
[----:B------:R-:W-:-:S08]  /*0e60*/  DFMA R16, R18, -R16, 1 ;  /* 0x3ff000001210742b */ /* 0x000fd00000000810 */
[----:B------:R-:W-:Y:S02]  /*0e70*/  DFMA R20, R16, R20, 0.5 ;  /* 0x3fe000001014742b */ /* 0x000fe40000000014 */
[----:B------:R-:W-:-:S08]  /*0e80*/  DMUL R16, R4, R16 ;  /* 0x0000001004107228 */ /* 0x000fd00000000000 */
[----:B------:R-:W-:Y:S01]  /*0e90*/  DFMA R16, R20, R16, R4 ;  /* 0x000000101410722b */ /* 0x000fe20000000004 */
[----:B0-----:R-:W-:Y:S10]  /*0ea0*/  @!P0 BRA `(.L_x_22) ;  /* 0x0000000000148947 */ /* 0x001ff40003800000 */
[----:B------:R-:W-:Y:S01]  /*0eb0*/  MOV R16, R18 ;  /* 0x0000001200107202 */ /* 0x000fe20000000f00 */
[----:B------:R-:W-:Y:S01]  /*0ec0*/  IMAD.MOV.U32 R17, RZ, RZ, R19 ;  /* 0x000000ffff117224 */ /* 0x000fe200078e0013 */
[----:B------:R-:W-:-:S07]  /*0ed0*/  MOV R4, 0xef0 ;  /* 0x00000ef000047802 */ /* 0x000fce0000000f00 */
[----:B-1---5:R-:W-:Y:S05]  /*0ee0*/  CALL.REL.NOINC `($__internal_0_$__cuda_sm20_drsqrt_f64_slowpath_v2) ;  /* 0x0000000400687944 */ /* 0x022fea0003c00000 */
[----:B------:R-:W-:-:S07]  /*0ef0*/  IMAD.MOV.U32 R17, RZ, RZ, R5 ;  /* 0x000000ffff117224 */ /* 0x000fce00078e0005 */
.L_x_22:
[----:B------:R-:W-:Y:S05]  /*0f00*/  BSYNC.RECONVERGENT B2 ;  /* 0x0000000000027941 */ /* 0x000fea0003800200 */
.L_x_21:
[----:B-1---5:R-:W-:-:S07]  /*0f10*/  DFMA R10, R8, R16, R10 ;  /* 0x00000010080a722b */ /* 0x022fce000000000a */
[----:B------:R0:W-:Y:S04]  /*0f20*/  STG.E.64 desc[UR8][R14.64], R10 ;  /* 0x0000000a0e007986 */ /* 0x0001e8000c101b08 */
[----:B------:R0:W5:Y:S04]  /*0f30*/  LDG.E.64 R8, desc[UR8][R12.64] ;  /* 0x000000080c087981 */ /* 0x000168000c1e1b00 */
[----:B------:R0:W5:Y:S04]  /*0f40*/  LDG.E.64 R4, desc[UR8][R12.64+0x8] ;  /* 0x000008080c047981 */ /* 0x000168000c1e1b00 */
[----:B------:R0:W5:Y:S02]  /*0f50*/  LDG.E.64 R16, desc[UR8][R12.64+0x10] ;  /* 0x000010080c107981 */ /* 0x000164000c1e1b00 */
.L_x_20:
[----:B------:R-:W-:Y:S05]  /*0f60*/  BSYNC.RECONVERGENT B1 ;  /* 0x0000000000017941 */ /* 0x000fea0003800200 */
.L_x_19:
[----:B------:R-:W2:Y:S04]  /*0f70*/  LDG.E.64 R20, desc[UR8][R22.64+0x20] ;  /* 0x0000200816147981 */ /* 0x000ea8000c1e1b00 */
[----:B------:R-:W3:Y:S04]  /*0f80*/  LDG.E.64 R18, desc[UR8][R22.64+0x18] ;  /* 0x0000180816127981 */ /* 0x000ee8000c1e1b00 */
[----:B------:R-:W4:Y:S01]  /*0f90*/  LDG.E.64 R24, desc[UR8][R22.64+0x28] ;  /* 0x0000280816187981 */ /* 0x000f22000c1e1b00 */
[----:B------:R-:W-:Y:S01]  /*0fa0*/  UMOV UR4, 0xfeebc2a0 ;  /* 0xfeebc2a000047882 */ /* 0x000fe20000000000 */
[----:B------:R-:W-:Y:S01]  /*0fb0*/  UMOV UR5, 0x39b4484b ;  /* 0x39b4484b00057882 */ /* 0x000fe20000000000 */
[----:B------:R-:W-:Y:S01]  /*0fc0*/  BSSY.RECONVERGENT B1, `(.L_x_23) ;  /* 0x000001d000017945 */ /* 0x000fe20003800200 */
[----:B--2--5:R-:W-:-:S02]  /*0fd0*/  DADD R20, R20, -R4 ;  /* 0x0000000014147229 */ /* 0x024fc40000000804 */
[----:B---3--:R-:W-:-:S06]  /*0fe0*/  DADD R18, R18, -R8 ;  /* 0x0000000012127229 */ /* 0x008fcc0000000808 */
[----:B------:R-:W-:Y:S02]  /*0ff0*/  DMUL R20, R20, R20 ;  /* 0x0000001414147228 */ /* 0x000fe40000000000 */
[----:B----4-:R-:W-:-:S06]  /*1000*/  DADD R16, R24, -R16 ;  /* 0x0000000018107229 */ /* 0x010fcc0000000810 */
[----:B------:R-:W-:-:S08]  /*1010*/  DFMA R20, R18, R18, R20 ;  /* 0x000000121214722b */ /* 0x000fd00000000014 */
[----:B------:R-:W-:-:S08]  /*1020*/  DFMA R16, R16, R16, R20 ;  /* 0x000000101010722b */ /* 0x000fd00000000014 */
[----:B------:R-:W-:-:S14]  /*1030*/  DSETP.GT.AND P0, PT, R16, UR4, PT ;  /* 0x0000000410007e2a */ /* 0x000fdc000bf04000 */
[----:B------:R-:W-:Y:S05]  /*1040*/  @!P0 BRA `(.L_x_24) ;  /* 0x0000000000508947 */ /* 0x000fea0003800000 */
[----:B------:R-:W5:Y:S01]  /*1050*/  LDG.E.64 R6, desc[UR8][R6.64+0x8] ;  /* 0x0000080806067981 */ /* 0x000f62000c1e1b00 */
[----:B------:R-:W2:Y:S01]  /*1060*/  MUFU.RSQ64H R5, R17 ;  /* 0x0000001100057308 */ /* 0x000ea20000001c00 */
[----:B------:R-:W-:Y:S01]  /*1070*/  MOV R4, RZ ;  /* 0x000000ff00047202 */ /* 0x000fe20000000f00 */
[----:B------:R-:W-:Y:S01]  /*1080*/  IMAD.MOV.U32 R18, RZ, RZ, 0x0 ;  /* 0x00000000ff127424 */ /* 0x000fe200078e00ff */
[----:B------:R-:W-:Y:S01]  /*1090*/  IADD3 R0, PT, PT, R17, -0x100000, RZ ;  /* 0xfff0000011007810 */ /* 0x000fe20007ffe0ff */
[----:B------:R-:W-:Y:S01]  /*10a0*/  IMAD.MOV.U32 R19, RZ, RZ, 0x3fd80000 ;  /* 0x3fd80000ff137424 */ /* 0x000fe200078e00ff */
[----:B------:R-:W-:Y:S02]  /*10b0*/  BSSY.RECONVERGENT B2, `(.L_x_25) ;  /* 0x000000b000027945 */ /* 0x000fe40003800200 */
[----:B------:R-:W-:Y:S01]  /*10c0*/  ISETP.GE.U32.AND P0, PT, R0, 0x7fe00000, PT ;  /* 0x7fe000000000780c */ /* 0x000fe20003f06070 */
[----:B--2---:R-:W-:-:S08]  /*10d0*/  DMUL R8, R4, R4 ;  /* 0x0000000404087228 */ /* 0x004fd00000000000 */
[----:B------:R-:W-:-:S08]  /*10e0*/  DFMA R8, R16, -R8, 1 ;  /* 0x3ff000001008742b */ /* 0x000fd00000000808 */
[----:B------:R-:W-:Y:S02]  /*10f0*/  DFMA R18, R8, R18, 0.5 ;  /* 0x3fe000000812742b */ /* 0x000fe40000000012 */
[----:B------:R-:W-:-:S08]  /*1100*/  DMUL R8, R4, R8 ;  /* 0x0000000804087228 */ /* 0x000fd00000000000 */
[----:B------:R-:W-:Y:S01]  /*1110*/  DFMA R4, R18, R8, R4 ;  /* 0x000000081204722b */ /* 0x000fe20000000004 */
[----:B------:R-:W-:Y:S10]  /*1120*/  @!P0 BRA `(.L_x_26) ;  /* 0x00000000000c8947 */ /* 0x000ff40003800000 */
[----:B------:R-:W-:-:S07]  /*1130*/  MOV R4, 0x1150 ;  /* 0x0000115000047802 */ /* 0x000fce0000000f00 */
[----:B01---5:R-:W-:Y:S05]  /*1140*/  CALL.REL.NOINC `($__internal_0_$__cuda_sm20_drsqrt_f64_slowpath_v2) ;  /* 0x0000000000d07944 */ /* 0x023fea0003c00000 */
[----:B------:R-:W-:-:S07]  /*1150*/  IMAD.MOV.U32 R4, RZ, RZ, R16 ;  /* 0x000000ffff047224 */ /* 0x000fce00078e0010 */
.L_x_26:
[----:B------:R-:W-:Y:S05]  /*1160*/  BSYNC.RECONVERGENT B2 ;  /* 0x0000000000027941 */ /* 0x000fea0003800200 */
.L_x_25:
[----:B01---5:R-:W-:-:S07]  /*1170*/  DFMA R10, R6, R4, R10 ;  /* 0x00000004060a722b */ /* 0x023fce000000000a */
[----:B------:R2:W-:Y:S04]  /*1180*/  STG.E.64 desc[UR8][R14.64], R10 ;  /* 0x0000000a0e007986 */ /* 0x0005e8000c101b08 */
.L_x_24:
[----:B------:R-:W-:Y:S05]  /*1190*/  BSYNC.RECONVERGENT B1 ;  /* 0x0000000000017941 */ /* 0x000fea0003800200 */
.L_x_23:
[----:B------:R-:W-:-:S07]  /*11a0*/  VIADD R2, R2, 0x2 ;  /* 0x0000000202027836 */ /* 0x000fce0000000000 */
.L_x_18:
[----:B------:R-:W3:Y:S02]  /*11b0*/  LDC R0, c[0x0][0x3a0] ;  /* 0x0000e800ff007b82 */ /* 0x000ee40000000800 */
[----:B---3--:R-:W-:-:S04]  /*11c0*/  LOP3.LUT R0, R0, 0x1, RZ, 0xc0, !PT ;  /* 0x0000000100007812 */ /* 0x008fc800078ec0ff */
[----:B------:R-:W-:-:S13]  /*11d0*/  ISETP.NE.U32.AND P0, PT, R0, 0x1, PT ;  /* 0x000000010000780c */ /* 0x000fda0003f05070 */
[----:B------:R-:W-:Y:S05]  /*11e0*/  @P0 EXIT ;  /* 0x000000000000094d */ /* 0x000fea0003800000 */
[----:B------:R-:W3:Y:S01]  /*11f0*/  LDC.64 R4, c[0x0][0x380] ;  /* 0x0000e000ff047b82 */ /* 0x000ee20000000a00 */
[----:B------:R-:W-:Y:S01]  /*1200*/  IMAD R3, R2, 0x3, RZ ;  /* 0x0000000302037824 */ /* 0x000fe200078e02ff */
[----:B------:R-:W4:Y:S04]  /*1210*/  LDG.E.64 R18, desc[UR8][R12.64+0x8] ;  /* 0x000008080c127981 */ /* 0x000f28000c1e1b00 */
[----:B------:R-:W5:Y:S04]  /*1220*/  LDG.E.64 R8, desc[UR8][R12.64] ;  /* 0x000000080c087981 */ /* 0x000f68000c1e1b00 */
[----:B------:R-:W2:Y:S01]  /*1230*/  LDG.E.64 R22, desc[UR8][R12.64+0x10] ;  /* 0x000010080c167981 */ /* 0x000ea2000c1e1b00 */
[----:B---3--:R-:W-:-:S05]  /*1240*/  IMAD.WIDE.U32 R4, R3, 0x8, R4 ;  /* 0x0000000803047825 */ /* 0x008fca00078e0004 */
[----:B------:R-:W4:Y:S04]  /*1250*/  LDG.E.64 R16, desc[UR8][R4.64+0x8] ;  /* 0x0000080804107981 */ /* 0x000f28000c1e1b00 */
[----:B------:R-:W5:Y:S04]  /*1260*/  LDG.E.64 R6, desc[UR8][R4.64] ;  /* 0x0000000804067981 */ /* 0x000f68000c1e1b00 */
[----:B------:R-:W2:Y:S01]  /*1270*/  LDG.E.64 R20, desc[UR8][R4.64+0x10] ;  /* 0x0000100804147981 */ /* 0x000ea2000c1e1b00 */
[----:B------:R-:W-:Y:S01]  /*1280*/  UMOV UR4, 0xfeebc2a0 ;  /* 0xfeebc2a000047882 */ /* 0x000fe20000000000 */
[----:B------:R-:W-:Y:S01]  /*1290*/  UMOV UR5, 0x39b4484b ;  /* 0x39b4484b00057882 */ /* 0x000fe20000000000 */
[----:B----4-:R-:W-:-:S02]  /*12a0*/  DADD R16, R16, -R18 ;  /* 0x0000000010107229 */ /* 0x010fc40000000812 */
[----:B-----5:R-:W-:-:S06]  /*12b0*/  DADD R6, R6, -R8 ;  /* 0x0000000006067229 */ /* 0x020fcc0000000808 */
[----:B------:R-:W-:Y:S02]  /*12c0*/  DMUL R16, R16, R16 ;  /* 0x0000001010107228 */ /* 0x000fe40000000000 */
[----:B--2---:R-:W-:-:S06]  /*12d0*/  DADD R20, R20, -R22 ;  /* 0x0000000014147229 */ /* 0x004fcc0000000816 */
[----:B------:R-:W-:-:S08]  /*12e0*/  DFMA R16, R6, R6, R16 ;  /* 0x000000060610722b */ /* 0x000fd00000000010 */
[----:B------:R-:W-:-:S08]  /*12f0*/  DFMA R16, R20, R20, R16 ;  /* 0x000000141410722b */ /* 0x000fd00000000010 */
[----:B------:R-:W-:-:S14]  /*1300*/  DSETP.GT.AND P0, PT, R16, UR4, PT ;  /* 0x0000000410007e2a */ /* 0x000fdc000bf04000 */
[----:B------:R-:W-:Y:S05]  /*1310*/  @!P0 EXIT ;  /* 0x000000000000894d */ /* 0x000fea0003800000 */
[----:B------:R-:W2:Y:S02]  /*1320*/  LDC.64 R4, c[0x0][0x390] ;  /* 0x0000e400ff047b82 */ /* 0x000ea40000000a00 */
[----:B--2---:R-:W-:-:S06]  /*1330*/  IMAD.WIDE.U32 R2, R2, 0x8, R4 ;  /* 0x0000000802027825 */ /* 0x004fcc00078e0004 */
        /* <DEDUP_REMOVED lines=17> */
.L_x_28:
[----:B------:R-:W-:Y:S05]  /*1450*/  BSYNC.RECONVERGENT B1 ;  /* 0x0000000000017941 */ /* 0x000fea0003800200 */
.L_x_27:
[----:B-----5:R-:W-:-:S07]  /*1460*/  DFMA R2, R2, R4, R10 ;  /* 0x000000040202722b */ /* 0x020fce000000000a */
[----:B------:R-:W-:Y:S01]  /*1470*/  STG.E.64 desc[UR8][R14.64], R2 ;  /* 0x000000020e007986 */ /* 0x000fe2000c101b08 */
[----:B------:R-:W-:Y:S05]  /*1480*/  EXIT ;  /* 0x000000000000794d */ /* 0x000fea0003800000 */
        .weak           $__internal_0_$__cuda_sm20_drsqrt_f64_slowpath_v2
        .type           $__internal_0_$__cuda_sm20_drsqrt_f64_slowpath_v2,@function
        .size           $__internal_0_$__cuda_sm20_drsqrt_f64_slowpath_v2,(.L_x_34 - $__internal_0_$__cuda_sm20_drsqrt_f64_slowpath_v2)
$__internal_0_$__cuda_sm20_drsqrt_f64_slowpath_v2:
[----:B------:R-:W-:Y:S01]  /*1490*/  DSETP.NEU.AND P1, PT, R16, RZ, PT ;  /* 0x000000ff1000722a */ /* 0x000fe20003f2d000 */
[----:B------:R-:W-:Y:S01]  /*14a0*/  BSSY.RECONVERGENT B0, `(.L_x_29) ;  /* 0x000001c000007945 */ /* 0x000fe20003800200 */
[----:B------:R-:W-:-:S12]  /*14b0*/  LOP3.LUT R5, R17, 0x80000000, RZ, 0xc0, !PT ;  /* 0x8000000011057812 */ /* 0x000fd800078ec0ff */
[----:B------:R-:W-:Y:S05]  /*14c0*/  @!P1 BRA `(.L_x_30) ;  /* 0x00000000005c9947 */ /* 0x000fea0003800000 */
[----:B------:R-:W-:-:S14]  /*14d0*/  DSETP.GTU.AND P1, PT, |R16|, +INF , PT ;  /* 0x7ff000001000742a */ /* 0x000fdc0003f2c200 */
[----:B------:R-:W-:Y:S05]  /*14e0*/  @P1 BRA `(.L_x_31) ;  /* 0x00000000004c1947 */ /* 0x000fea0003800000 */
[----:B------:R-:W-:-:S13]  /*14f0*/  ISETP.NE.AND P1, PT, R5, RZ, PT ;  /* 0x000000ff0500720c */ /* 0x000fda0003f25270 */
[----:B------:R-:W-:Y:S01]  /*1500*/  @P1 IMAD.MOV.U32 R18, RZ, RZ, 0x0 ;  /* 0x00000000ff121424 */ /* 0x000fe200078e00ff */
[----:B------:R-:W-:Y:S01]  /*1510*/  @P1 MOV R19, 0xfff80000 ;  /* 0xfff8000000131802 */ /* 0x000fe20000000f00 */
[----:B------:R-:W-:Y:S06]  /*1520*/  @P1 BRA `(.L_x_32) ;  /* 0x00000000004c1947 */ /* 0x000fec0003800000 */
[----:B------:R-:W-:-:S14]  /*1530*/  DSETP.NEU.AND P1, PT, |R16|, +INF , PT ;  /* 0x7ff000001000742a */ /* 0x000fdc0003f2d200 */
[----:B------:R-:W-:Y:S01]  /*1540*/  @!P1 CS2R R18, SRZ ;  /* 0x0000000000129805 */ /* 0x000fe2000001ff00 */
[----:B------:R-:W-:Y:S06]  /*1550*/  @!P1 BRA `(.L_x_32) ;  /* 0x0000000000409947 */ /* 0x000fec0003800000 */
[----:B------:R-:W-:Y:S01]  /*1560*/  DMUL R24, R16, 1.80143985094819840000e+16 ;  /* 0x4350000010187828 */ /* 0x000fe20000000000 */
[----:B------:R-:W-:Y:S01]  /*1570*/  IMAD.MOV.U32 R20, RZ, RZ, 0x0 ;  /* 0x00000000ff147424 */ /* 0x000fe200078e00ff */
[----:B------:R-:W-:Y:S01]  /*1580*/  MOV R21, 0x3fd80000 ;  /* 0x3fd8000000157802 */ /* 0x000fe20000000f00 */
[----:B------:R-:W-:-:S03]  /*1590*/  IMAD.MOV.U32 R16, RZ, RZ, RZ ;  /* 0x000000ffff107224 */ /* 0x000fc600078e00ff */
[----:B------:R-:W0:Y:S03]  /*15a0*/  MUFU.RSQ64H R17, R25 ;  /* 0x0000001900117308 */ /* 0x000e260000001c00 */
[----:B0-----:R-:W-:-:S08]  /*15b0*/  DMUL R18, R16, R16 ;  /* 0x0000001010127228 */ /* 0x001fd00000000000 */
[----:B------:R-:W-:-:S08]  /*15c0*/  DFMA R18, R24, -R18, 1 ;  /* 0x3ff000001812742b */ /* 0x000fd00000000812 */
[----:B------:R-:W-:Y:S02]  /*15d0*/  DFMA R20, R18, R20, 0.5 ;  /* 0x3fe000001214742b */ /* 0x000fe40000000014 */
[----:B------:R-:W-:-:S08]  /*15e0*/  DMUL R18, R16, R18 ;  /* 0x0000001210127228 */ /* 0x000fd00000000000 */
[----:B------:R-:W-:-:S08]  /*15f0*/  DFMA R18, R20, R18, R16 ;  /* 0x000000121412722b */ /* 0x000fd00000000010 */
[----:B------:R-:W-:Y:S01]  /*1600*/  DMUL R18, R18, 134217728 ;  /* 0x41a0000012127828 */ /* 0x000fe20000000000 */
[----:B------:R-:W-:Y:S10]  /*1610*/  BRA `(.L_x_32) ;  /* 0x0000000000107947 */ /* 0x000ff40003800000 */
.L_x_31:
[----:B------:R-:W-:Y:S01]  /*1620*/  DADD R18, R16, R16 ;  /* 0x0000000010127229 */ /* 0x000fe20000000010 */
[----:B------:R-:W-:Y:S10]  /*1630*/  BRA `(.L_x_32) ;  /* 0x0000000000087947 */ /* 0x000ff40003800000 */
.L_x_30:
[----:B------:R-:W-:Y:S01]  /*1640*/  LOP3.LUT R19, R5, 0x7ff00000, RZ, 0xfc, !PT ;  /* 0x7ff0000005137812 */ /* 0x000fe200078efcff */
[----:B------:R-:W-:-:S07]  /*1650*/  IMAD.MOV.U32 R18, RZ, RZ, RZ ;  /* 0x000000ffff127224 */ /* 0x000fce00078e00ff */
.L_x_32:
[----:B------:R-:W-:Y:S05]  /*1660*/  BSYNC.RECONVERGENT B0 ;  /* 0x0000000000007941 */ /* 0x000fea0003800200 */
.L_x_29:
[----:B------:R-:W-:Y:S01]  /*1670*/  MOV R5, R19 ;  /* 0x0000001300057202 */ /* 0x000fe20000000f00 */
[----:B------:R-:W-:Y:S02]  /*1680*/  HFMA2 R19, -RZ, RZ, 0, 0 ;  /* 0x00000000ff137431 */ /* 0x000fe400000001ff */
[----:B------:R-:W-:Y:S02]  /*1690*/  IMAD.MOV.U32 R16, RZ, RZ, R18 ;  /* 0x000000ffff107224 */ /* 0x000fe400078e0012 */
[----:B------:R-:W-:-:S04]  /*16a0*/  IMAD.MOV.U32 R18, RZ, RZ, R4 ;  /* 0x000000ffff127224 */ /* 0x000fc800078e0004 */
[----:B------:R-:W-:Y:S05]  /*16b0*/  RET.REL.NODEC R18 `(_Z11culapslppotPKdS0_S0_Pdii) ;  /* 0xffffffe812507950 */ /* 0x000fea0003c3ffff */
.L_x_33:
[----:B------:R-:W-:-:S00]  /*16c0*/  BRA `(.L_x_33) ;  /* 0xfffffffc00fc7947 */ /* 0x000fc0000383ffff */
[----:B------:R-:W-:-:S00]  /*16d0*/  NOP ;  /* 0x0000000000007918 */ /* 0x000fc00000000000 */
        /* <DEDUP_REMOVED lines=10> */
.L_x_34:


//--------------------- .nv.shared.reserved.0     --------------------------
	.section	.nv.shared.reserved.0,"aw",@nobits
	.weak		__nv_reservedSMEM_offset_0_alias
	.size		__nv_reservedSMEM_offset_0_alias, 0, 64
	.other		__nv_reservedSMEM_offset_0_alias,@"STO_CUDA_RESERVED_SHARED STV_DEFAULT"
__nv_reservedSMEM_offset_0_alias:
	.zero		0
	.zero		64


//--------------------- .nv.constant0._Z11culapslppotPKdS0_S0_Pdii --------------------------
	.section	.nv.constant0._Z11culapslppotPKdS0_S0_Pdii,"a",@progbits
	.sectionflags	@""
	.align	4
.nv.constant0._Z11culapslppotPKdS0_S0_Pdii:
	.zero		936


//--------------------- SYMBOLS --------------------------

	.type		.nv.reservedSmem.offset0,@object
	.size		.nv.reservedSmem.offset0,0x4
